	.headerflags	@"EF_CUDA_TEXMODE_UNIFIED EF_CUDA_64BIT_ADDRESS EF_CUDA_ACCELERATORS EF_CUDA_SM90 EF_CUDA_VIRTUAL_SM(EF_CUDA_SM90)"
	.elftype	@"ET_EXEC"


//--------------------- .nv.info                  --------------------------
	.section	.nv.info,"",@"SHT_CUDA_INFO"
	.align	4


	//----- nvinfo : EIATTR_REGCOUNT
	.align		4
        /*0000*/ 	.byte	0x04, 0x2f
        /*0002*/ 	.short	(.L_1 - .L_0)
	.align		4
.L_0:
        /*0004*/ 	.word	index@(triton_per_fused_add_exp_mean_mul_stack_sub_1)
        /*0008*/ 	.word	0x0000001a


	//----- nvinfo : EIATTR_MIN_STACK_SIZE
	.align		4
.L_1:
        /*000c*/ 	.byte	0x04, 0x12
        /*000e*/ 	.short	(.L_3 - .L_2)
	.align		4
.L_2:
        /*0010*/ 	.word	index@(triton_per_fused_add_exp_mean_mul_stack_sub_1)
        /*0014*/ 	.word	0x00000000


	//----- nvinfo : EIATTR_FRAME_SIZE
	.align		4
.L_3:
        /*0018*/ 	.byte	0x04, 0x11
        /*001a*/ 	.short	(.L_5 - .L_4)
	.align		4
.L_4:
        /*001c*/ 	.word	index@(triton_per_fused_add_exp_mean_mul_stack_sub_1)
        /*0020*/ 	.word	0x00000000


	//----- nvinfo : EIATTR_MIN_STACK_SIZE
	.align		4
.L_5:
        /*0024*/ 	.byte	0x04, 0x12
        /*0026*/ 	.short	(.L_7 - .L_6)
	.align		4
.L_6:
        /*0028*/ 	.word	index@(triton_per_fused_add_exp_mean_mul_stack_sub_1)
        /*002c*/ 	.word	0x00000000
.L_7:


//--------------------- .nv.info.triton_per_fused_add_exp_mean_mul_stack_sub_1 --------------------------
	.section	.nv.info.triton_per_fused_add_exp_mean_mul_stack_sub_1,"",@"SHT_CUDA_INFO"
	.sectionflags	@""
	.align	4


	//----- nvinfo : EIATTR_CUDA_API_VERSION
	.align		4
        /*0000*/ 	.byte	0x04, 0x37
        /*0002*/ 	.short	(.L_9 - .L_8)
.L_8:
        /*0004*/ 	.word	0x0000007c


	//----- nvinfo : EIATTR_KPARAM_INFO
	.align		4
.L_9:
        /*0008*/ 	.byte	0x04, 0x17
        /*000a*/ 	.short	(.L_11 - .L_10)
.L_10:
        /*000c*/ 	.word	0x00000000
        /*0010*/ 	.short	0x0004
        /*0012*/ 	.short	0x0020
        /*0014*/ 	.byte	0x00, 0xf0, 0x11, 0x00


	//----- nvinfo : EIATTR_KPARAM_INFO
	.align		4
.L_11:
        /*0018*/ 	.byte	0x04, 0x17
        /*001a*/ 	.short	(.L_13 - .L_12)
.L_12:
        /*001c*/ 	.word	0x00000000
        /*0020*/ 	.short	0x0003
        /*0022*/ 	.short	0x0018
        /*0024*/ 	.byte	0x00, 0xf4, 0x21, 0x00


	//----- nvinfo : EIATTR_KPARAM_INFO
	.align		4
.L_13:
        /*0028*/ 	.byte	0x04, 0x17
        /*002a*/ 	.short	(.L_15 - .L_14)
.L_14:
        /*002c*/ 	.word	0x00000000
        /*0030*/ 	.short	0x0002
        /*0032*/ 	.short	0x0010
        /*0034*/ 	.byte	0x00, 0xf4, 0x21, 0x00


	//----- nvinfo : EIATTR_KPARAM_INFO
	.align		4
.L_15:
        /*0038*/ 	.byte	0x04, 0x17
        /*003a*/ 	.short	(.L_17 - .L_16)
.L_16:
        /*003c*/ 	.word	0x00000000
        /*0040*/ 	.short	0x0001
        /*0042*/ 	.short	0x0008
        /*0044*/ 	.byte	0x00, 0xf4, 0x21, 0x00


	//----- nvinfo : EIATTR_KPARAM_INFO
	.align		4
.L_17:
        /*0048*/ 	.byte	0x04, 0x17
        /*004a*/ 	.short	(.L_19 - .L_18)
.L_18:
        /*004c*/ 	.word	0x00000000
        /*0050*/ 	.short	0x0000
        /*0052*/ 	.short	0x0000
        /*0054*/ 	.byte	0x00, 0xf4, 0x21, 0x00


	//----- nvinfo : EIATTR_SPARSE_MMA_MASK
	.align		4
.L_19:
        /*0058*/ 	.byte	0x03, 0x50
        /*005a*/ 	.short	0x0000


	//----- nvinfo : EIATTR_MAXREG_COUNT
	.align		4
        /*005c*/ 	.byte	0x03, 0x1b
        /*005e*/ 	.short	0x00ff


	//----- nvinfo : EIATTR_COOP_GROUP_MASK_REGIDS
	.align		4
        /*0060*/ 	.byte	0x04, 0x29
        /*0062*/ 	.short	(.L_21 - .L_20)


	//   ....[0]....
.L_20:
        /*0064*/ 	.word	0xffffffff


	//   ....[1]....
        /*0068*/ 	.word	0xffffffff


	//   ....[2]....
        /*006c*/ 	.word	0xffffffff


	//   ....[3]....
        /*0070*/ 	.word	0xffffffff


	//   ....[4]....
        /*0074*/ 	.word	0xffffffff


	//   ....[5]....
        /*0078*/ 	.word	0xffffffff


	//   ....[6]....
        /*007c*/ 	.word	0xffffffff


	//   ....[7]....
        /*0080*/ 	.word	0xffffffff


	//----- nvinfo : EIATTR_COOP_GROUP_INSTR_OFFSETS
	.align		4
.L_21:
        /*0084*/ 	.byte	0x04, 0x28
        /*0086*/ 	.short	(.L_23 - .L_22)


	//   ....[0]....
.L_22:
        /*0088*/ 	.word	0x00000620


	//   ....[1]....
        /*008c*/ 	.word	0x00000630


	//   ....[2]....
        /*0090*/ 	.word	0x00000660


	//   ....[3]....
        /*0094*/ 	.word	0x00000670


	//   ....[4]....
        /*0098*/ 	.word	0x000006a0


	//   ....[5]....
        /*009c*/ 	.word	0x000006b0


	//   ....[6]....
        /*00a0*/ 	.word	0x000006f0


	//   ....[7]....
        /*00a4*/ 	.word	0x00000700


	//----- nvinfo : EIATTR_EXIT_INSTR_OFFSETS
	.align		4
.L_23:
        /*00a8*/ 	.byte	0x04, 0x1c
        /*00aa*/ 	.short	(.L_25 - .L_24)


	//   ....[0]....
.L_24:
        /*00ac*/ 	.word	0x00000710


	//   ....[1]....
        /*00b0*/ 	.word	0x000007a0


	//----- nvinfo : EIATTR_REQNTID
	.align		4
.L_25:
        /*00b4*/ 	.byte	0x04, 0x10
        /*00b6*/ 	.short	(.L_27 - .L_26)
.L_26:
        /*00b8*/ 	.word	0x00000040
        /*00bc*/ 	.word	0x00000001
        /*00c0*/ 	.word	0x00000001


	//----- nvinfo : EIATTR_CBANK_PARAM_SIZE
	.align		4
.L_27:
        /*00c4*/ 	.byte	0x03, 0x19
        /*00c6*/ 	.short	0x0024


	//----- nvinfo : EIATTR_PARAM_CBANK
	.align		4
        /*00c8*/ 	.byte	0x04, 0x0a
        /*00ca*/ 	.short	(.L_29 - .L_28)
	.align		4
.L_28:
        /*00cc*/ 	.word	index@(.nv.constant0.triton_per_fused_add_exp_mean_mul_stack_sub_1)
        /*00d0*/ 	.short	0x0210
        /*00d2*/ 	.short	0x0024


	//----- nvinfo : EIATTR_SW_WAR
	.align		4
.L_29:
        /*00d4*/ 	.byte	0x04, 0x36
        /*00d6*/ 	.short	(.L_31 - .L_30)
.L_30:
        /*00d8*/ 	.word	0x00000008
.L_31:


//--------------------- .nv.callgraph             --------------------------
	.section	.nv.callgraph,"",@"SHT_CUDA_CALLGRAPH"
	.align	4
	.sectionentsize	8
	.align		4
        /*0000*/ 	.word	0x00000000
	.align		4
        /*0004*/ 	.word	0xffffffff
	.align		4
        /*0008*/ 	.word	0x00000000
	.align		4
        /*000c*/ 	.word	0xfffffffe
	.align		4
        /*0010*/ 	.word	0x00000000
	.align		4
        /*0014*/ 	.word	0xfffffffd
	.align		4
        /*0018*/ 	.word	0x00000000
	.align		4
        /*001c*/ 	.word	0xfffffffc


//--------------------- .text.triton_per_fused_add_exp_mean_mul_stack_sub_1 --------------------------
	.section	.text.triton_per_fused_add_exp_mean_mul_stack_sub_1,"ax",@progbits
	.sectionflags	@"SHF_BARRIERS=1"
	.align	128
        .global         triton_per_fused_add_exp_mean_mul_stack_sub_1
        .type           triton_per_fused_add_exp_mean_mul_stack_sub_1,@function
        .size           triton_per_fused_add_exp_mean_mul_stack_sub_1,(.L_x_1 - triton_per_fused_add_exp_mean_mul_stack_sub_1)
        .other          triton_per_fused_add_exp_mean_mul_stack_sub_1,@"STO_CUDA_ENTRY STV_DEFAULT"
triton_per_fused_add_exp_mean_mul_stack_sub_1:
.text.triton_per_fused_add_exp_mean_mul_stack_sub_1:
[----:B------:R-:W0:Y:S01]  /*0000*/  LDC R1, c[0x0][0x28] ;  /* 0x00000a00ff017b82 */ /* 0x000e220000000800 */
[----:B------:R-:W1:Y:S07]  /*0010*/  S2R R19, SR_TID.X ;  /* 0x0000000000137919 */ /* 0x000e6e0000002100 */
[----:B------:R-:W2:Y:S01]  /*0020*/  LDC.64 R4, c[0x0][0x218] ;  /* 0x00008600ff047b82 */ /* 0x000ea20000000a00 */
[----:B------:R-:W-:Y:S01]  /*0030*/  CS2R R10, SRZ ;  /* 0x00000000000a7805 */ /* 0x000fe2000001ff00 */
[----:B------:R-:W-:-:S06]  /*0040*/  ULDC.64 UR4, c[0x0][0x208] ;  /* 0x0000820000047ab9 */ /* 0x000fcc0000000a00 */
[----:B------:R-:W3:Y:S08]  /*0050*/  LDC.64 R6, c[0x0][0x220] ;  /* 0x00008800ff067b82 */ /* 0x000ef00000000a00 */
[----:B------:R-:W4:Y:S08]  /*0060*/  LDC.64 R12, c[0x0][0x218] ;  /* 0x00008600ff0c7b82 */ /* 0x000f300000000a00 */
[----:B------:R-:W5:Y:S01]  /*0070*/  LDC.64 R2, c[0x0][0x220] ;  /* 0x00008800ff027b82 */ /* 0x000f620000000a00 */
[----:B-1----:R-:W-:-:S02]  /*0080*/  LOP3.LUT R9, R19, 0xf, RZ, 0xc0, !PT ;  /* 0x0000000f13097812 */ /* 0x002fc400078ec0ff */
[----:B------:R-:W-:Y:S02]  /*0090*/  LOP3.LUT R0, R19, 0xe, RZ, 0xc0, !PT ;  /* 0x0000000e13007812 */ /* 0x000fe400078ec0ff */
[C---:B------:R-:W-:Y:S01]  /*00a0*/  ISETP.GE.U32.AND P0, PT, R9.reuse, 0xc, PT ;  /* 0x0000000c0900780c */ /* 0x040fe20003f06070 */
[----:B--2---:R-:W-:-:S03]  /*00b0*/  IMAD.WIDE.U32 R4, R9, 0x4, R4 ;  /* 0x0000000409047825 */ /* 0x004fc600078e0004 */
[C---:B------:R-:W-:Y:S01]  /*00c0*/  ISETP.EQ.AND P5, PT, R0.reuse, 0x4, !P0 ;  /* 0x000000040000780c */ /* 0x040fe200047a2270 */
[C---:B---3--:R-:W-:Y:S01]  /*00d0*/  IMAD.WIDE.U32 R6, R9.reuse, 0x4, R6 ;  /* 0x0000000409067825 */ /* 0x048fe200078e0006 */
[----:B------:R-:W-:Y:S01]  /*00e0*/  ISETP.EQ.AND P3, PT, R0, 0x6, !P0 ;  /* 0x000000060000780c */ /* 0x000fe20004762270 */
[----:B----4-:R-:W2:Y:S01]  /*00f0*/  LDG.E R14, desc[UR4][R12.64+0x10] ;  /* 0x000010040c0e7981 */ /* 0x010ea2000c1e1900 */
[----:B------:R-:W-:Y:S01]  /*0100*/  IADD3 R0, R9, -0x9, RZ ;  /* 0xfffffff709007810 */ /* 0x000fe20007ffe0ff */
[----:B------:R-:W-:Y:S02]  /*0110*/  HFMA2.MMA R16, -RZ, RZ, 0, 0 ;  /* 0x00000000ff107435 */ /* 0x000fe400000001ff */
[----:B------:R-:W-:Y:S01]  /*0120*/  HFMA2.MMA R18, -RZ, RZ, 0, 0 ;  /* 0x00000000ff127435 */ /* 0x000fe200000001ff */
[----:B------:R-:W-:Y:S01]  /*0130*/  ISETP.GE.U32.AND P2, PT, R0, 0x3, PT ;  /* 0x000000030000780c */ /* 0x000fe20003f46070 */
[----:B0----5:R-:W3:Y:S04]  /*0140*/  LDG.E R8, desc[UR4][R2.64+0x10] ;  /* 0x0000100402087981 */ /* 0x021ee8000c1e1900 */
[----:B------:R-:W2:Y:S04]  /*0150*/  @P5 LDG.E.EL R10, desc[UR4][R4.64+0x8] ;  /* 0x00000804040a5981 */ /* 0x000ea8000c2e1900 */
[----:B------:R-:W3:Y:S01]  /*0160*/  @P5 LDG.E.EL R11, desc[UR4][R6.64+0x8] ;  /* 0x00000804060b5981 */ /* 0x000ee2000c2e1900 */
[----:B------:R-:W-:-:S02]  /*0170*/  ISETP.GE.U32.AND P1, PT, R9, 0x3, PT ;  /* 0x000000030900780c */ /* 0x000fc40003f26070 */
[----:B------:R-:W-:Y:S02]  /*0180*/  CS2R R20, SRZ ;  /* 0x0000000000147805 */ /* 0x000fe4000001ff00 */
[----:B------:R-:W-:Y:S01]  /*0190*/  MOV R22, RZ ;  /* 0x000000ff00167202 */ /* 0x000fe20000000f00 */
[----:B------:R-:W4:Y:S01]  /*01a0*/  LDG.E R17, desc[UR4][R12.64+0x2c] ;  /* 0x00002c040c117981 */ /* 0x000f22000c1e1900 */
[----:B------:R-:W-:-:S03]  /*01b0*/  MOV R15, RZ ;  /* 0x000000ff000f7202 */ /* 0x000fc60000000f00 */
[----:B------:R-:W4:Y:S04]  /*01c0*/  @P3 LDG.E.EL R16, desc[UR4][R4.64+0x8] ;  /* 0x0000080404103981 */ /* 0x000f28000c2e1900 */
[----:B------:R-:W4:Y:S04]  /*01d0*/  @!P2 LDG.E.EL R18, desc[UR4][R4.64+0xc] ;  /* 0x00000c040412a981 */ /* 0x000f28000c2e1900 */
[----:B------:R-:W4:Y:S04]  /*01e0*/  LDG.E R23, desc[UR4][R2.64+0x2c] ;  /* 0x00002c0402177981 */ /* 0x000f28000c1e1900 */
[----:B------:R-:W4:Y:S04]  /*01f0*/  @P3 LDG.E.EL R21, desc[UR4][R6.64+0x8] ;  /* 0x0000080406153981 */ /* 0x000f28000c2e1900 */
[----:B------:R-:W4:Y:S04]  /*0200*/  @!P2 LDG.E.EL R22, desc[UR4][R6.64+0xc] ;  /* 0x00000c040616a981 */ /* 0x000f28000c2e1900 */
[----:B------:R0:W4:Y:S04]  /*0210*/  @!P1 LDG.E.EL R15, desc[UR4][R4.64+0x4] ;  /* 0x00000404040f9981 */ /* 0x000128000c2e1900 */
[----:B------:R-:W4:Y:S01]  /*0220*/  @!P1 LDG.E.EL R20, desc[UR4][R6.64+0x4] ;  /* 0x0000040406149981 */ /* 0x000f22000c2e1900 */
[----:B------:R-:W-:-:S02]  /*0230*/  ISETP.GE.U32.AND P6, PT, R9, 0x4, PT ;  /* 0x000000040900780c */ /* 0x000fc40003fc6070 */
[----:B------:R-:W-:Y:S02]  /*0240*/  ISETP.GE.U32.AND P4, PT, R9, 0x8, PT ;  /* 0x000000080900780c */ /* 0x000fe40003f86070 */
[----:B0-----:R-:W-:Y:S02]  /*0250*/  IADD3 R4, R9, -0x6, RZ ;  /* 0xfffffffa09047810 */ /* 0x001fe40007ffe0ff */
[----:B------:R-:W-:Y:S01]  /*0260*/  IADD3 R9, R9, -0x3, RZ ;  /* 0xfffffffd09097810 */ /* 0x000fe20007ffe0ff */
[----:B------:R-:W0:Y:S02]  /*0270*/  LDC.64 R12, c[0x0][0x228] ;  /* 0x00008a00ff0c7b82 */ /* 0x000e240000000a00 */
[----:B0-----:R1:W5:Y:S06]  /*0280*/  LDG.E R0, desc[UR4][R12.64] ;  /* 0x000000040c007981 */ /* 0x00136c000c1e1900 */
[----:B------:R-:W-:Y:S01]  /*0290*/  BAR.SYNC.DEFER_BLOCKING 0x0 ;  /* 0x0000000000007b1d */ /* 0x000fe20000010000 */
[----:B--2---:R-:W-:-:S02]  /*02a0*/  @P6 SEL R14, R10, RZ, P5 ;  /* 0x000000ff0a0e6207 */ /* 0x004fc40002800000 */
[----:B---3--:R-:W-:Y:S02]  /*02b0*/  @P6 SEL R8, R11, RZ, P5 ;  /* 0x000000ff0b086207 */ /* 0x008fe40002800000 */
[----:B------:R-:W-:Y:S02]  /*02c0*/  ISETP.GE.U32.AND P6, PT, R4, 0x3, PT ;  /* 0x000000030400780c */ /* 0x000fe40003fc6070 */
[----:B------:R-:W-:Y:S02]  /*02d0*/  ISETP.GE.U32.AND P5, PT, R9, 0x3, PT ;  /* 0x000000030900780c */ /* 0x000fe40003fa6070 */
[----:B----4-:R-:W-:-:S09]  /*02e0*/  @!P4 SEL R17, R16, RZ, P3 ;  /* 0x000000ff1011c207 */ /* 0x010fd20001800000 */
[----:B------:R-:W-:Y:S02]  /*02f0*/  @P6 SEL R17, R18, RZ, !P2 ;  /* 0x000000ff12116207 */ /* 0x000fe40005000000 */
[----:B------:R-:W-:Y:S02]  /*0300*/  @!P4 SEL R23, R21, RZ, P3 ;  /* 0x000000ff1517c207 */ /* 0x000fe40001800000 */
[----:B------:R-:W-:Y:S02]  /*0310*/  @P6 SEL R23, R22, RZ, !P2 ;  /* 0x000000ff16176207 */ /* 0x000fe40005000000 */
[----:B------:R-:W-:Y:S02]  /*0320*/  SEL R15, R15, RZ, !P1 ;  /* 0x000000ff0f0f7207 */ /* 0x000fe40004800000 */
[----:B------:R-:W-:Y:S02]  /*0330*/  @P1 SEL R15, R14, R17, !P5 ;  /* 0x000000110e0f1207 */ /* 0x000fe40006800000 */
[----:B------:R-:W-:-:S02]  /*0340*/  SEL R20, R20, RZ, !P1 ;  /* 0x000000ff14147207 */ /* 0x000fc40004800000 */
[----:B------:R-:W-:Y:S01]  /*0350*/  @P1 SEL R20, R8, R23, !P5 ;  /* 0x0000001708141207 */ /* 0x000fe20006800000 */
[C---:B------:R-:W-:Y:S01]  /*0360*/  FMUL R2, R15.reuse, -0.5 ;  /* 0xbf0000000f027820 */ /* 0x040fe20000400000 */
[----:B------:R-:W-:-:S03]  /*0370*/  FMUL R3, R15, -0.019999999552965164185 ;  /* 0xbca3d70a0f037820 */ /* 0x000fc60000400000 */
[----:B------:R-:W-:Y:S01]  /*0380*/  FMUL R4, R20, -0.5 ;  /* 0xbf00000014047820 */ /* 0x000fe20000400000 */
[----:B------:R-:W-:Y:S01]  /*0390*/  FMUL R2, R2, 1.4426950216293334961 ;  /* 0x3fb8aa3b02027820 */ /* 0x000fe20000400000 */
[----:B------:R-:W-:Y:S02]  /*03a0*/  FMUL R5, R20, -0.019999999552965164185 ;  /* 0xbca3d70a14057820 */ /* 0x000fe40000400000 */
[----:B------:R-:W-:Y:S01]  /*03b0*/  FMUL R4, R4, 1.4426950216293334961 ;  /* 0x3fb8aa3b04047820 */ /* 0x000fe20000400000 */
[----:B------:R-:W-:Y:S01]  /*03c0*/  FMUL R3, R3, 1.4426950216293334961 ;  /* 0x3fb8aa3b03037820 */ /* 0x000fe20000400000 */
[----:B------:R-:W-:Y:S01]  /*03d0*/  FSETP.GEU.AND P2, PT, R2, -126, PT ;  /* 0xc2fc00000200780b */ /* 0x000fe20003f4e000 */
[----:B------:R-:W-:Y:S01]  /*03e0*/  FMUL R20, R20, -0.0049999998882412910461 ;  /* 0xbba3d70a14147820 */ /* 0x000fe20000400000 */
[----:B------:R-:W-:Y:S01]  /*03f0*/  FMUL R7, R5, 1.4426950216293334961 ;  /* 0x3fb8aa3b05077820 */ /* 0x000fe20000400000 */
[----:B------:R-:W-:Y:S01]  /*0400*/  FMUL R15, R15, -0.0049999998882412910461 ;  /* 0xbba3d70a0f0f7820 */ /* 0x000fe20000400000 */
[----:B------:R-:W-:Y:S01]  /*0410*/  FSETP.GEU.AND P4, PT, R4, -126, PT ;  /* 0xc2fc00000400780b */ /* 0x000fe20003f8e000 */
[----:B------:R-:W-:Y:S01]  /*0420*/  FMUL R20, R20, 1.4426950216293334961 ;  /* 0x3fb8aa3b14147820 */ /* 0x000fe20000400000 */
[----:B------:R-:W-:Y:S01]  /*0430*/  FSETP.GEU.AND P1, PT, R3, -126, PT ;  /* 0xc2fc00000300780b */ /* 0x000fe20003f2e000 */
[----:B------:R-:W-:Y:S01]  /*0440*/  FMUL R15, R15, 1.4426950216293334961 ;  /* 0x3fb8aa3b0f0f7820 */ /* 0x000fe20000400000 */
[----:B------:R-:W-:-:S02]  /*0450*/  FSETP.GEU.AND P5, PT, R7, -126, PT ;  /* 0xc2fc00000700780b */ /* 0x000fc40003fae000 */
[----:B------:R-:W-:Y:S02]  /*0460*/  FSETP.GEU.AND P6, PT, R20, -126, PT ;  /* 0xc2fc00001400780b */ /* 0x000fe40003fce000 */
[----:B------:R-:W-:Y:S01]  /*0470*/  FSETP.GEU.AND P3, PT, R15, -126, PT ;  /* 0xc2fc00000f00780b */ /* 0x000fe20003f6e000 */
[----:B------:R-:W-:-:S04]  /*0480*/  @!P2 FMUL R2, R2, 0.5 ;  /* 0x3f0000000202a820 */ /* 0x000fc80000400000 */
[----:B------:R-:W-:Y:S02]  /*0490*/  @!P4 FMUL R4, R4, 0.5 ;  /* 0x3f0000000404c820 */ /* 0x000fe40000400000 */
[----:B------:R-:W-:Y:S01]  /*04a0*/  @!P1 FMUL R3, R3, 0.5 ;  /* 0x3f00000003039820 */ /* 0x000fe20000400000 */
[----:B------:R-:W-:Y:S01]  /*04b0*/  MUFU.EX2 R2, R2 ;  /* 0x0000000200027308 */ /* 0x000fe20000000800 */
[----:B------:R-:W-:Y:S02]  /*04c0*/  @!P5 FMUL R7, R7, 0.5 ;  /* 0x3f0000000707d820 */ /* 0x000fe40000400000 */
[----:B------:R-:W-:-:S05]  /*04d0*/  @!P6 FMUL R20, R20, 0.5 ;  /* 0x3f0000001414e820 */ /* 0x000fca0000400000 */
[----:B------:R-:W0:Y:S01]  /*04e0*/  MUFU.EX2 R6, R4 ;  /* 0x0000000400067308 */ /* 0x000e220000000800 */
[----:B------:R-:W-:-:S07]  /*04f0*/  @!P3 FMUL R15, R15, 0.5 ;  /* 0x3f0000000f0fb820 */ /* 0x000fce0000400000 */
[----:B------:R-:W-:Y:S08]  /*0500*/  MUFU.EX2 R3, R3 ;  /* 0x0000000300037308 */ /* 0x000ff00000000800 */
[----:B------:R-:W2:Y:S01]  /*0510*/  MUFU.EX2 R9, R7 ;  /* 0x0000000700097308 */ /* 0x000ea20000000800 */
[----:B0-----:R-:W-:-:S07]  /*0520*/  @!P4 FMUL R6, R6, R6 ;  /* 0x000000060606c220 */ /* 0x001fce0000400000 */
[----:B------:R-:W0:Y:S01]  /*0530*/  MUFU.EX2 R11, R20 ;  /* 0x00000014000b7308 */ /* 0x000e220000000800 */
[----:B------:R-:W-:-:S07]  /*0540*/  @!P2 FMUL R2, R2, R2 ;  /* 0x000000020202a220 */ /* 0x000fce0000400000 */
[----:B------:R-:W3:Y:S01]  /*0550*/  MUFU.EX2 R5, R15 ;  /* 0x0000000f00057308 */ /* 0x000ee20000000800 */
[----:B--2---:R-:W-:Y:S01]  /*0560*/  @!P5 FMUL R9, R9, R9 ;  /* 0x000000090909d220 */ /* 0x004fe20000400000 */
[----:B------:R-:W-:Y:S01]  /*0570*/  FADD R6, RZ, R6 ;  /* 0x00000006ff067221 */ /* 0x000fe20000000000 */
[----:B------:R-:W-:Y:S01]  /*0580*/  @!P1 FMUL R3, R3, R3 ;  /* 0x0000000303039220 */ /* 0x000fe20000400000 */
[----:B------:R-:W-:Y:S02]  /*0590*/  FADD R2, RZ, R2 ;  /* 0x00000002ff027221 */ /* 0x000fe40000000000 */
[----:B------:R-:W-:Y:S01]  /*05a0*/  FADD R6, R6, R9 ;  /* 0x0000000906067221 */ /* 0x000fe20000000000 */
[----:B0-----:R-:W-:Y:S01]  /*05b0*/  @!P6 FMUL R11, R11, R11 ;  /* 0x0000000b0b0be220 */ /* 0x001fe20000400000 */
[----:B------:R-:W-:-:S03]  /*05c0*/  FADD R2, R2, R3 ;  /* 0x0000000302027221 */ /* 0x000fc60000000000 */
[----:B------:R-:W-:Y:S01]  /*05d0*/  FADD R6, R6, R11 ;  /* 0x0000000b06067221 */ /* 0x000fe20000000000 */
[----:B---3--:R-:W-:-:S04]  /*05e0*/  @!P3 FMUL R5, R5, R5 ;  /* 0x000000050505b220 */ /* 0x008fc80000400000 */
[----:B------:R-:W-:Y:S01]  /*05f0*/  FADD R2, R2, R5 ;  /* 0x0000000502027221 */ /* 0x000fe20000000000 */
[----:B------:R-:W-:-:S04]  /*0600*/  FSEL R6, R6, RZ, !P0 ;  /* 0x000000ff06067208 */ /* 0x000fc80004000000 */
[----:B------:R-:W-:Y:S01]  /*0610*/  FSEL R2, R2, RZ, !P0 ;  /* 0x000000ff02027208 */ /* 0x000fe20004000000 */
[----:B------:R-:W0:Y:S04]  /*0620*/  SHFL.BFLY PT, R5, R6, 0x8, 0x1f ;  /* 0x0d001f0006057f89 */ /* 0x000e2800000e0000 */
[----:B------:R-:W2:Y:S01]  /*0630*/  SHFL.BFLY PT, R3, R2, 0x8, 0x1f ;  /* 0x0d001f0002037f89 */ /* 0x000ea200000e0000 */
[----:B0-----:R-:W-:Y:S01]  /*0640*/  FADD R7, R6, R5 ;  /* 0x0000000506077221 */ /* 0x001fe20000000000 */
[----:B--2---:R-:W-:-:S04]  /*0650*/  FADD R3, R2, R3 ;  /* 0x0000000302037221 */ /* 0x004fc80000000000 */
[----:B------:R-:W0:Y:S04]  /*0660*/  SHFL.BFLY PT, R8, R7, 0x4, 0x1f ;  /* 0x0c801f0007087f89 */ /* 0x000e2800000e0000 */
[----:B------:R-:W2:Y:S01]  /*0670*/  SHFL.BFLY PT, R4, R3, 0x4, 0x1f ;  /* 0x0c801f0003047f89 */ /* 0x000ea200000e0000 */
[----:B0-----:R-:W-:Y:S01]  /*0680*/  FADD R8, R7, R8 ;  /* 0x0000000807087221 */ /* 0x001fe20000000000 */
[----:B--2---:R-:W-:-:S04]  /*0690*/  FADD R4, R3, R4 ;  /* 0x0000000403047221 */ /* 0x004fc80000000000 */
[----:B------:R-:W0:Y:S04]  /*06a0*/  SHFL.BFLY PT, R9, R8, 0x2, 0x1f ;  /* 0x0c401f0008097f89 */ /* 0x000e2800000e0000 */
[----:B------:R-:W2:Y:S01]  /*06b0*/  SHFL.BFLY PT, R5, R4, 0x2, 0x1f ;  /* 0x0c401f0004057f89 */ /* 0x000ea200000e0000 */
[----:B------:R-:W-:Y:S01]  /*06c0*/  LOP3.LUT P0, RZ, R19, 0x3f, RZ, 0xc0, !PT ;  /* 0x0000003f13ff7812 */ /* 0x000fe2000780c0ff */
[----:B0-----:R-:W-:Y:S01]  /*06d0*/  FADD R9, R8, R9 ;  /* 0x0000000908097221 */ /* 0x001fe20000000000 */
[----:B--2---:R-:W-:-:S04]  /*06e0*/  FADD R5, R4, R5 ;  /* 0x0000000504057221 */ /* 0x004fc80000000000 */
[----:B------:R1:W0:Y:S04]  /*06f0*/  SHFL.BFLY PT, R10, R9, 0x1, 0x1f ;  /* 0x0c201f00090a7f89 */ /* 0x00022800000e0000 */
[----:B------:R1:W2:Y:S03]  /*0700*/  SHFL.BFLY PT, R6, R5, 0x1, 0x1f ;  /* 0x0c201f0005067f89 */ /* 0x0002a600000e0000 */
[----:B0-----:R-:W-:Y:S05]  /*0710*/  @P0 EXIT ;  /* 0x000000000000094d */ /* 0x001fea0003800000 */
[----:B------:R-:W3:Y:S01]  /*0720*/  LDC.64 R2, c[0x0][0x210] ;  /* 0x00008400ff027b82 */ /* 0x000ee20000000a00 */
[----:B0-----:R-:W-:Y:S01]  /*0730*/  FADD R10, R9, R10 ;  /* 0x0000000a090a7221 */ /* 0x001fe20000000000 */
[----:B--2---:R-:W-:Y:S01]  /*0740*/  FADD R7, R5, R6 ;  /* 0x0000000605077221 */ /* 0x004fe20000000000 */
[----:B-1---5:R-:W-:Y:S02]  /*0750*/  FMUL R5, R0, 0.0625 ;  /* 0x3d80000000057820 */ /* 0x022fe40000400000 */
[----:B------:R-:W-:-:S04]  /*0760*/  FMUL R10, R10, 0.083333335816860198975 ;  /* 0x3daaaaab0a0a7820 */ /* 0x000fc80000400000 */
[----:B------:R-:W-:-:S04]  /*0770*/  FFMA R10, R7, 0.083333335816860198975, R10 ;  /* 0x3daaaaab070a7823 */ /* 0x000fc8000000000a */
[----:B------:R-:W-:-:S05]  /*0780*/  FFMA R5, R5, -2, R10 ;  /* 0xc000000005057823 */ /* 0x000fca000000000a */
[----:B---3--:R-:W-:Y:S01]  /*0790*/  STG.E desc[UR4][R2.64], R5 ;  /* 0x0000000502007986 */ /* 0x008fe2000c101904 */
[----:B------:R-:W-:Y:S05]  /*07a0*/  EXIT ;  /* 0x000000000000794d */ /* 0x000fea0003800000 */
.L_x_0:
[----:B------:R-:W-:-:S00]  /*07b0*/  BRA `(.L_x_0) ;  /* 0xfffffffc00fc7947 */ /* 0x000fc0000383ffff */
[----:B------:R-:W-:-:S00]  /*07c0*/  NOP ;  /* 0x0000000000007918 */ /* 0x000fc00000000000 */
        /* <DEDUP_REMOVED lines=11> */
.L_x_1:


//--------------------- .nv.constant0.triton_per_fused_add_exp_mean_mul_stack_sub_1 --------------------------
	.section	.nv.constant0.triton_per_fused_add_exp_mean_mul_stack_sub_1,"a",@progbits
	.sectionflags	@""
	.align	4
.nv.constant0.triton_per_fused_add_exp_mean_mul_stack_sub_1:
	.zero		564
